	.headerflags	@"EF_CUDA_TEXMODE_UNIFIED EF_CUDA_64BIT_ADDRESS EF_CUDA_ACCELERATORS EF_CUDA_SM90 EF_CUDA_VIRTUAL_SM(EF_CUDA_SM90)"
	.elftype	@"ET_EXEC"


//--------------------- .nv.info                  --------------------------
	.section	.nv.info,"",@"SHT_CUDA_INFO"
	.align	4


	//----- nvinfo : EIATTR_REGCOUNT
	.align		4
        /*0000*/ 	.byte	0x04, 0x2f
        /*0002*/ 	.short	(.L_1 - .L_0)
	.align		4
.L_0:
        /*0004*/ 	.word	index@(triton_mm)
        /*0008*/ 	.word	0x0000003a


	//----- nvinfo : EIATTR_MIN_STACK_SIZE
	.align		4
.L_1:
        /*000c*/ 	.byte	0x04, 0x12
        /*000e*/ 	.short	(.L_3 - .L_2)
	.align		4
.L_2:
        /*0010*/ 	.word	index@(triton_mm)
        /*0014*/ 	.word	0x00000000


	//----- nvinfo : EIATTR_FRAME_SIZE
	.align		4
.L_3:
        /*0018*/ 	.byte	0x04, 0x11
        /*001a*/ 	.short	(.L_5 - .L_4)
	.align		4
.L_4:
        /*001c*/ 	.word	index@(triton_mm)
        /*0020*/ 	.word	0x00000000


	//----- nvinfo : EIATTR_MIN_STACK_SIZE
	.align		4
.L_5:
        /*0024*/ 	.byte	0x04, 0x12
        /*0026*/ 	.short	(.L_7 - .L_6)
	.align		4
.L_6:
        /*0028*/ 	.word	index@(triton_mm)
        /*002c*/ 	.word	0x00000000
.L_7:


//--------------------- .nv.info.triton_mm        --------------------------
	.section	.nv.info.triton_mm,"",@"SHT_CUDA_INFO"
	.sectionflags	@""
	.align	4


	//----- nvinfo : EIATTR_CUDA_API_VERSION
	.align		4
        /*0000*/ 	.byte	0x04, 0x37
        /*0002*/ 	.short	(.L_9 - .L_8)
.L_8:
        /*0004*/ 	.word	0x0000007c


	//----- nvinfo : EIATTR_KPARAM_INFO
	.align		4
.L_9:
        /*0008*/ 	.byte	0x04, 0x17
        /*000a*/ 	.short	(.L_11 - .L_10)
.L_10:
        /*000c*/ 	.word	0x00000000
        /*0010*/ 	.short	0x0002
        /*0012*/ 	.short	0x0010
        /*0014*/ 	.byte	0x00, 0xf0, 0x21, 0x00


	//----- nvinfo : EIATTR_KPARAM_INFO
	.align		4
.L_11:
        /*0018*/ 	.byte	0x04, 0x17
        /*001a*/ 	.short	(.L_13 - .L_12)
.L_12:
        /*001c*/ 	.word	0x00000000
        /*0020*/ 	.short	0x0001
        /*0022*/ 	.short	0x0008
        /*0024*/ 	.byte	0x00, 0xf0, 0x21, 0x00


	//----- nvinfo : EIATTR_KPARAM_INFO
	.align		4
.L_13:
        /*0028*/ 	.byte	0x04, 0x17
        /*002a*/ 	.short	(.L_15 - .L_14)
.L_14:
        /*002c*/ 	.word	0x00000000
        /*0030*/ 	.short	0x0000
        /*0032*/ 	.short	0x0000
        /*0034*/ 	.byte	0x00, 0xf0, 0x21, 0x00


	//----- nvinfo : EIATTR_SPARSE_MMA_MASK
	.align		4
.L_15:
        /*0038*/ 	.byte	0x03, 0x50
        /*003a*/ 	.short	0x0000


	//----- nvinfo : EIATTR_MAXREG_COUNT
	.align		4
        /*003c*/ 	.byte	0x03, 0x1b
        /*003e*/ 	.short	0x00ff


	//----- nvinfo : EIATTR_COOP_GROUP_MASK_REGIDS
	.align		4
        /*0040*/ 	.byte	0x04, 0x29
        /*0042*/ 	.short	(.L_17 - .L_16)


	//   ....[0]....
.L_16:
        /*0044*/ 	.word	0xffffffff


	//----- nvinfo : EIATTR_COOP_GROUP_INSTR_OFFSETS
	.align		4
.L_17:
        /*0048*/ 	.byte	0x04, 0x28
        /*004a*/ 	.short	(.L_19 - .L_18)


	//   ....[0]....
.L_18:
        /*004c*/ 	.word	0x000006d0


	//----- nvinfo : EIATTR_EXIT_INSTR_OFFSETS
	.align		4
.L_19:
        /*0050*/ 	.byte	0x04, 0x1c
        /*0052*/ 	.short	(.L_21 - .L_20)


	//   ....[0]....
.L_20:
        /*0054*/ 	.word	0x00000db0


	//   ....[1]....
        /*0058*/ 	.word	0x00000e00


	//----- nvinfo : EIATTR_MAX_THREADS
	.align		4
.L_21:
        /*005c*/ 	.byte	0x04, 0x05
        /*005e*/ 	.short	(.L_23 - .L_22)
.L_22:
        /*0060*/ 	.word	0x00000080
        /*0064*/ 	.word	0x00000001
        /*0068*/ 	.word	0x00000001


	//----- nvinfo : EIATTR_CBANK_PARAM_SIZE
	.align		4
.L_23:
        /*006c*/ 	.byte	0x03, 0x19
        /*006e*/ 	.short	0x0018


	//----- nvinfo : EIATTR_PARAM_CBANK
	.align		4
        /*0070*/ 	.byte	0x04, 0x0a
        /*0072*/ 	.short	(.L_25 - .L_24)
	.align		4
.L_24:
        /*0074*/ 	.word	index@(.nv.constant0.triton_mm)
        /*0078*/ 	.short	0x0210
        /*007a*/ 	.short	0x0018


	//----- nvinfo : EIATTR_SW_WAR
	.align		4
.L_25:
        /*007c*/ 	.byte	0x04, 0x36
        /*007e*/ 	.short	(.L_27 - .L_26)
.L_26:
        /*0080*/ 	.word	0x00000008
.L_27:


//--------------------- .nv.callgraph             --------------------------
	.section	.nv.callgraph,"",@"SHT_CUDA_CALLGRAPH"
	.align	4
	.sectionentsize	8
	.align		4
        /*0000*/ 	.word	0x00000000
	.align		4
        /*0004*/ 	.word	0xffffffff
	.align		4
        /*0008*/ 	.word	0x00000000
	.align		4
        /*000c*/ 	.word	0xfffffffe
	.align		4
        /*0010*/ 	.word	0x00000000
	.align		4
        /*0014*/ 	.word	0xfffffffd
	.align		4
        /*0018*/ 	.word	0x00000000
	.align		4
        /*001c*/ 	.word	0xfffffffc


//--------------------- .text.triton_mm           --------------------------
	.section	.text.triton_mm,"ax",@progbits
	.sectionflags	@"SHF_BARRIERS=1"
	.align	128
        .global         triton_mm
        .type           triton_mm,@function
        .size           triton_mm,(.L_x_2 - triton_mm)
        .other          triton_mm,@"STO_CUDA_ENTRY STV_DEFAULT"
triton_mm:
.text.triton_mm:
[----:B------:R-:W1:Y:S02]  /*0000*/  LDC R1, c[0x0][0x28] ;  /* 0x00000a00ff017b82 */ /* 0x000e640000000800 */
[----:B------:R-:W2:Y:S01]  /*0010*/  S2R R9, SR_CTAID.X ;  /* 0x0000000000097919 */ /* 0x000ea20000002500 */
[----:B------:R-:W-:Y:S01]  /*0020*/  IMAD.MOV.U32 R5, RZ, RZ, -0x8 ;  /* 0xfffffff8ff057424 */ /* 0x000fe200078e00ff */
[----:B------:R-:W3:Y:S01]  /*0030*/  S2UR UR8, SR_CgaCtaId ;  /* 0x00000000000879c3 */ /* 0x000ee20000008800 */
[----:B------:R-:W-:Y:S01]  /*0040*/  UMOV UR4, 0x400 ;  /* 0x0000040000047882 */ /* 0x000fe20000000000 */
[----:B------:R-:W-:Y:S01]  /*0050*/  ULDC.64 UR10, c[0x0][0x208] ;  /* 0x00008200000a7ab9 */ /* 0x000fe20000000a00 */
[----:B------:R-:W-:Y:S02]  /*0060*/  CS2R R24, SRZ ;  /* 0x0000000000187805 */ /* 0x000fe4000001ff00 */
[----:B------:R-:W-:Y:S02]  /*0070*/  CS2R R26, SRZ ;  /* 0x00000000001a7805 */ /* 0x000fe4000001ff00 */
[----:B------:R-:W-:Y:S02]  /*0080*/  CS2R R28, SRZ ;  /* 0x00000000001c7805 */ /* 0x000fe4000001ff00 */
[----:B------:R-:W-:-:S02]  /*0090*/  CS2R R30, SRZ ;  /* 0x00000000001e7805 */ /* 0x000fc4000001ff00 */
[----:B------:R-:W-:Y:S02]  /*00a0*/  CS2R R32, SRZ ;  /* 0x0000000000207805 */ /* 0x000fe4000001ff00 */
[----:B------:R-:W-:Y:S02]  /*00b0*/  CS2R R34, SRZ ;  /* 0x0000000000227805 */ /* 0x000fe4000001ff00 */
        /* <DEDUP_REMOVED lines=9> */
[----:B------:R-:W-:Y:S01]  /*0150*/  CS2R R54, SRZ ;  /* 0x0000000000367805 */ /* 0x000fe2000001ff00 */
[----:B------:R-:W-:Y:S01]  /*0160*/  UMOV UR9, 0xffffffff ;  /* 0xffffffff00097882 */ /* 0x000fe20000000000 */
[----:B---3--:R-:W-:Y:S01]  /*0170*/  UPRMT UR8, UR8, 0x654, UR4 ;  /* 0x0000065408087896 */ /* 0x008fe20008000004 */
[----:B--2---:R-:W-:-:S05]  /*0180*/  IMAD.HI R0, R9, 0x2aaaaaab, RZ ;  /* 0x2aaaaaab09007827 */ /* 0x004fca00078e02ff */
[----:B------:R-:W-:-:S04]  /*0190*/  SHF.R.U32.HI R3, RZ, 0x1f, R0 ;  /* 0x0000001fff037819 */ /* 0x000fc80000011600 */
[----:B------:R-:W-:-:S05]  /*01a0*/  LEA.HI.SX32 R4, R0, R3, 0x1a ;  /* 0x0000000300047211 */ /* 0x000fca00078fd2ff */
[C---:B------:R-:W-:Y:S02]  /*01b0*/  IMAD R0, R4.reuse, R5, 0x40 ;  /* 0x0000004004007424 */ /* 0x040fe400078e0205 */
[----:B------:R-:W-:-:S03]  /*01c0*/  IMAD R6, R4, -0x180, R9 ;  /* 0xfffffe8004067824 */ /* 0x000fc600078e0209 */
[----:B------:R-:W-:Y:S02]  /*01d0*/  VIMNMX R5, R0, 0x8, PT ;  /* 0x0000000800057848 */ /* 0x000fe40003fe0100 */
[----:B------:R-:W-:Y:S02]  /*01e0*/  IABS R10, R6 ;  /* 0x00000006000a7213 */ /* 0x000fe40000000000 */
[-C--:B------:R-:W-:Y:S02]  /*01f0*/  IABS R8, R5.reuse ;  /* 0x0000000500087213 */ /* 0x080fe40000000000 */
[-C--:B------:R-:W-:Y:S02]  /*0200*/  IABS R11, R5.reuse ;  /* 0x00000005000b7213 */ /* 0x080fe40000000000 */
[----:B------:R-:W2:Y:S01]  /*0210*/  I2F.RP R0, R8 ;  /* 0x0000000800007306 */ /* 0x000ea20000209400 */
[----:B------:R-:W-:Y:S02]  /*0220*/  LOP3.LUT R6, R6, R5, RZ, 0x3c, !PT ;  /* 0x0000000506067212 */ /* 0x000fe400078e3cff */
[----:B------:R-:W-:-:S02]  /*0230*/  IMAD.MOV R11, RZ, RZ, -R11 ;  /* 0x000000ffff0b7224 */ /* 0x000fc400078e0a0b */
[----:B------:R-:W-:-:S03]  /*0240*/  ISETP.GE.AND P2, PT, R6, RZ, PT ;  /* 0x000000ff0600720c */ /* 0x000fc60003f46270 */
[----:B--2---:R-:W2:Y:S02]  /*0250*/  MUFU.RCP R0, R0 ;  /* 0x0000000000007308 */ /* 0x004ea40000001000 */
[----:B--2---:R-:W-:Y:S01]  /*0260*/  VIADD R2, R0, 0xffffffe ;  /* 0x0ffffffe00027836 */ /* 0x004fe20000000000 */
[----:B------:R-:W-:-:S05]  /*0270*/  IABS R0, R9 ;  /* 0x0000000900007213 */ /* 0x000fca0000000000 */
[----:B------:R2:W3:Y:S02]  /*0280*/  F2I.FTZ.U32.TRUNC.NTZ R3, R2 ;  /* 0x0000000200037305 */ /* 0x0004e4000021f000 */
[----:B--2---:R-:W-:Y:S02]  /*0290*/  IMAD.MOV.U32 R2, RZ, RZ, RZ ;  /* 0x000000ffff027224 */ /* 0x004fe400078e00ff */
[----:B---3--:R-:W-:-:S04]  /*02a0*/  IMAD.MOV R7, RZ, RZ, -R3 ;  /* 0x000000ffff077224 */ /* 0x008fc800078e0a03 */
[----:B------:R-:W-:-:S04]  /*02b0*/  IMAD R7, R7, R8, RZ ;  /* 0x0000000807077224 */ /* 0x000fc800078e02ff */
[----:B------:R-:W-:-:S06]  /*02c0*/  IMAD.HI.U32 R3, R3, R7, R2 ;  /* 0x0000000703037227 */ /* 0x000fcc00078e0002 */
[----:B------:R-:W-:-:S04]  /*02d0*/  IMAD.HI.U32 R2, R3, R10, RZ ;  /* 0x0000000a03027227 */ /* 0x000fc800078e00ff */
[----:B------:R-:W-:-:S04]  /*02e0*/  IMAD.HI.U32 R3, R3, R0, RZ ;  /* 0x0000000003037227 */ /* 0x000fc800078e00ff */
[-C--:B------:R-:W-:Y:S02]  /*02f0*/  IMAD R7, R2, R11.reuse, R10 ;  /* 0x0000000b02077224 */ /* 0x080fe400078e020a */
[----:B------:R-:W-:Y:S02]  /*0300*/  IMAD R3, R3, R11, R0 ;  /* 0x0000000b03037224 */ /* 0x000fe400078e0200 */
[----:B------:R-:W2:Y:S01]  /*0310*/  S2R R0, SR_TID.X ;  /* 0x0000000000007919 */ /* 0x000ea20000002100 */
[C---:B------:R-:W-:Y:S02]  /*0320*/  ISETP.GT.U32.AND P3, PT, R8.reuse, R7, PT ;  /* 0x000000070800720c */ /* 0x040fe40003f64070 */
[----:B------:R-:W-:-:S11]  /*0330*/  ISETP.GT.U32.AND P0, PT, R8, R3, PT ;  /* 0x000000030800720c */ /* 0x000fd60003f04070 */
[--C-:B------:R-:W-:Y:S02]  /*0340*/  @!P3 IMAD.IADD R7, R7, 0x1, -R8.reuse ;  /* 0x000000010707b824 */ /* 0x100fe400078e0a08 */
[----:B------:R-:W-:Y:S02]  /*0350*/  @!P0 IMAD.IADD R3, R3, 0x1, -R8 ;  /* 0x0000000103038824 */ /* 0x000fe400078e0a08 */
[----:B------:R-:W-:Y:S01]  /*0360*/  @!P3 VIADD R2, R2, 0x1 ;  /* 0x000000010202b836 */ /* 0x000fe20000000000 */
[----:B------:R-:W-:Y:S02]  /*0370*/  ISETP.GE.U32.AND P0, PT, R7, R8, PT ;  /* 0x000000080700720c */ /* 0x000fe40003f06070 */
[----:B------:R-:W-:Y:S02]  /*0380*/  ISETP.GT.U32.AND P1, PT, R8, R3, PT ;  /* 0x000000030800720c */ /* 0x000fe40003f24070 */
[----:B------:R-:W-:-:S09]  /*0390*/  ISETP.GE.AND P3, PT, R9, RZ, PT ;  /* 0x000000ff0900720c */ /* 0x000fd20003f66270 */
[----:B------:R-:W-:Y:S01]  /*03a0*/  @P0 VIADD R2, R2, 0x1 ;  /* 0x0000000102020836 */ /* 0x000fe20000000000 */
[----:B------:R-:W-:Y:S01]  /*03b0*/  ISETP.NE.AND P0, PT, R5, RZ, PT ;  /* 0x000000ff0500720c */ /* 0x000fe20003f05270 */
[----:B------:R-:W-:Y:S01]  /*03c0*/  @!P1 IMAD.IADD R3, R3, 0x1, -R8 ;  /* 0x0000000103039824 */ /* 0x000fe200078e0a08 */
[----:B--2---:R-:W-:Y:S01]  /*03d0*/  SHF.R.U32.HI R10, RZ, 0x1, R0 ;  /* 0x00000001ff0a7819 */ /* 0x004fe20000011600 */
[----:B------:R-:W-:Y:S01]  /*03e0*/  IMAD.MOV.U32 R7, RZ, RZ, R2 ;  /* 0x000000ffff077224 */ /* 0x000fe200078e0002 */
[----:B------:R-:W-:Y:S01]  /*03f0*/  LOP3.LUT R2, RZ, R5, RZ, 0x33, !PT ;  /* 0x00000005ff027212 */ /* 0x000fe200078e33ff */
[----:B------:R-:W-:Y:S01]  /*0400*/  @!P3 IMAD.MOV R3, RZ, RZ, -R3 ;  /* 0x000000ffff03b224 */ /* 0x000fe200078e0a03 */
[----:B------:R-:W-:Y:S01]  /*0410*/  SGXT.U32 R10, R10, 0x6 ;  /* 0x000000060a0a781a */ /* 0x000fe20000000000 */
[----:B------:R-:W-:Y:S01]  /*0420*/  @!P2 IMAD.MOV R7, RZ, RZ, -R7 ;  /* 0x000000ffff07a224 */ /* 0x000fe200078e0a07 */
[----:B------:R-:W2:Y:S02]  /*0430*/  LDC.64 R8, c[0x0][0x218] ;  /* 0x00008600ff087b82 */ /* 0x000ea40000000a00 */
[----:B------:R-:W-:-:S02]  /*0440*/  SEL R5, R2, R3, !P0 ;  /* 0x0000000302057207 */ /* 0x000fc40004000000 */
[----:B------:R-:W-:-:S03]  /*0450*/  SEL R7, R2, R7, !P0 ;  /* 0x0000000702077207 */ /* 0x000fc60004000000 */
[----:B------:R-:W-:Y:S02]  /*0460*/  IMAD R5, R4, 0x8, R5 ;  /* 0x0000000804057824 */ /* 0x000fe400078e0205 */
[----:B------:R-:W-:Y:S02]  /*0470*/  IMAD.SHL.U32 R3, R7, 0x40, RZ ;  /* 0x0000004007037824 */ /* 0x000fe400078e00ff */
[----:B------:R-:W-:Y:S01]  /*0480*/  IMAD.SHL.U32 R2, R5, 0x40, RZ ;  /* 0x0000004005027824 */ /* 0x000fe200078e00ff */
[----:B------:R-:W-:Y:S01]  /*0490*/  SHF.R.S32.HI R4, RZ, 0x19, R5 ;  /* 0x00000019ff047819 */ /* 0x000fe20000011405 */
[----:B------:R-:W3:Y:S01]  /*04a0*/  LDC.64 R6, c[0x0][0x210] ;  /* 0x00008400ff067b82 */ /* 0x000ee20000000a00 */
[-C--:B------:R-:W-:Y:S02]  /*04b0*/  LOP3.LUT R11, R3, R10.reuse, RZ, 0xfc, !PT ;  /* 0x0000000a030b7212 */ /* 0x080fe400078efcff */
[----:B------:R-:W-:Y:S02]  /*04c0*/  SGXT R4, R4, 0x1 ;  /* 0x000000010404781a */ /* 0x000fe40000000200 */
[----:B------:R-:W-:Y:S01]  /*04d0*/  LOP3.LUT R5, R2, R10, RZ, 0xfc, !PT ;  /* 0x0000000a02057212 */ /* 0x000fe200078efcff */
[----:B------:R-:W-:-:S03]  /*04e0*/  IMAD.HI R12, R11, 0x2aaaaaab, RZ ;  /* 0x2aaaaaab0b0c7827 */ /* 0x000fc600078e02ff */
[----:B------:R-:W-:Y:S02]  /*04f0*/  LEA.HI R4, R4, R5, RZ, 0xc ;  /* 0x0000000504047211 */ /* 0x000fe400078f60ff */
[----:B------:R-:W-:-:S04]  /*0500*/  SHF.R.U32.HI R13, RZ, 0x1f, R12 ;  /* 0x0000001fff0d7819 */ /* 0x000fc8000001160c */
[----:B------:R-:W-:Y:S02]  /*0510*/  LEA.HI R14, R12, R13, RZ, 0x17 ;  /* 0x0000000d0c0e7211 */ /* 0x000fe400078fb8ff */
[----:B------:R-:W-:Y:S01]  /*0520*/  LOP3.LUT R12, R4, 0x3fff000, RZ, 0xc0, !PT ;  /* 0x03fff000040c7812 */ /* 0x000fe200078ec0ff */
[----:B------:R-:W-:Y:S02]  /*0530*/  IMAD.SHL.U32 R4, R0, 0x8, RZ ;  /* 0x0000000800047824 */ /* 0x000fe400078e00ff */
[----:B------:R-:W-:Y:S02]  /*0540*/  IMAD R14, R14, -0xc00, R11 ;  /* 0xfffff4000e0e7824 */ /* 0x000fe400078e020b */
[----:B------:R-:W-:Y:S01]  /*0550*/  IMAD.IADD R12, R5, 0x1, -R12 ;  /* 0x00000001050c7824 */ /* 0x000fe200078e0a0c */
[----:B------:R-:W-:Y:S02]  /*0560*/  LOP3.LUT R5, R4, 0x8, RZ, 0xc0, !PT ;  /* 0x0000000804057812 */ /* 0x000fe400078ec0ff */
[----:B------:R-:W-:-:S03]  /*0570*/  LOP3.LUT R13, R4, 0x8, R0, 0x48, !PT ;  /* 0x00000008040d7812 */ /* 0x000fc600078e4800 */
[----:B------:R-:W-:Y:S02]  /*0580*/  IMAD R11, R12, 0x40, R5 ;  /* 0x000000400c0b7824 */ /* 0x000fe400078e0205 */
[----:B------:R-:W-:Y:S02]  /*0590*/  IMAD R13, R10, 0x10, R13 ;  /* 0x000000100a0d7824 */ /* 0x000fe400078e020d */
[----:B------:R-:W-:Y:S02]  /*05a0*/  IMAD R5, R14, 0x40, R5 ;  /* 0x000000400e057824 */ /* 0x000fe400078e0205 */
[----:B---3--:R-:W-:Y:S01]  /*05b0*/  IMAD.WIDE R6, R11, 0x2, R6 ;  /* 0x000000020b067825 */ /* 0x008fe200078e0206 */
[----:B------:R-:W-:-:S03]  /*05c0*/  LEA R11, R13, UR8, 0x1 ;  /* 0x000000080d0b7c11 */ /* 0x000fc6000f8e08ff */
[----:B--2---:R-:W-:Y:S01]  /*05d0*/  IMAD.WIDE R8, R5, 0x2, R8 ;  /* 0x0000000205087825 */ /* 0x004fe200078e0208 */
[----:B------:R-:W-:Y:S01]  /*05e0*/  IADD3 R13, P1, R6, 0x20, RZ ;  /* 0x00000020060d7810 */ /* 0x000fe20007f3e0ff */
[----:B------:R-:W-:Y:S01]  /*05f0*/  @!PT LDS RZ, [RZ] ;  /* 0x00000000fffff984 */ /* 0x000fe20000000800 */
[----:B------:R-:W-:Y:S01]  /*0600*/  @!PT LDS RZ, [RZ] ;  /* 0x00000000fffff984 */ /* 0x000fe20000000800 */
[----:B------:R-:W-:Y:S01]  /*0610*/  @!PT LDS RZ, [RZ] ;  /* 0x00000000fffff984 */ /* 0x000fe20000000800 */
[----:B------:R-:W-:Y:S01]  /*0620*/  LDGSTS.E.BYPASS.128 [R11], desc[UR10][R6.64] ;  /* 0x00000000060b7fae */ /* 0x000fe2000b901c4a */
[----:B------:R-:W-:Y:S01]  /*0630*/  SHF.R.U32.HI R5, RZ, 0x5, R0 ;  /* 0x00000005ff057819 */ /* 0x000fe20000011600 */
[----:B------:R-:W-:Y:S01]  /*0640*/  IMAD.MOV.U32 R10, RZ, RZ, RZ ;  /* 0x000000ffff0a7224 */ /* 0x000fe200078e00ff */
[----:B------:R-:W-:Y:S01]  /*0650*/  IADD3 R15, P0, R8, 0x20, RZ ;  /* 0x00000020080f7810 */ /* 0x000fe20007f1e0ff */
[----:B------:R-:W0:Y:S01]  /*0660*/  LDGDEPBAR ;  /* 0x00000000000079af */ /* 0x000e220000000000 */
[----:B------:R-:W-:Y:S02]  /*0670*/  IMAD.X R14, RZ, RZ, R7, P1 ;  /* 0x000000ffff0e7224 */ /* 0x000fe400008e0607 */
[----:B------:R-:W-:Y:S01]  /*0680*/  IMAD.MOV.U32 R12, RZ, RZ, RZ ;  /* 0x000000ffff0c7224 */ /* 0x000fe200078e00ff */
[----:B------:R2:W-:Y:S01]  /*0690*/  LDGSTS.E.BYPASS.128 [R11+0x1000], desc[UR10][R8.64] ;  /* 0x01000000080b7fae */ /* 0x0005e2000b901c4a */
[----:B------:R-:W-:-:S03]  /*06a0*/  IMAD.X R16, RZ, RZ, R9, P0 ;  /* 0x000000ffff107224 */ /* 0x000fc600000e0609 */
[----:B------:R-:W0:Y:S01]  /*06b0*/  LDGDEPBAR ;  /* 0x00000000000079af */ /* 0x000e220000000000 */
[----:B--2---:R-:W-:-:S07]  /*06c0*/  LOP3.LUT R8, R5, 0x7fffffc, RZ, 0xc0, !PT ;  /* 0x07fffffc05087812 */ /* 0x004fce00078ec0ff */
.L_x_0:
[----:B--2---:R-:W2:Y:S01]  /*06d0*/  SHFL.IDX PT, R6, R8, RZ, 0x1f ;  /* 0x00001fff08067589 */ /* 0x004ea200000e0000 */
[----:B------:R-:W-:Y:S01]  /*06e0*/  UIADD3 UR9, UR9, 0x1, URZ ;  /* 0x0000000109097890 */ /* 0x000fe2000fffe03f */
[----:B------:R-:W-:-:S04]  /*06f0*/  DEPBAR.LE SB0, 0x0 ;  /* 0x000080000000791a */ /* 0x000fc80000000000 */
[----:B------:R-:W-:Y:S01]  /*0700*/  UISETP.GE.AND UP0, UPT, UR9, 0x2, UPT ;  /* 0x000000020900788c */ /* 0x000fe2000bf06270 */
[----:B------:R-:W-:Y:S01]  /*0710*/  BAR.SYNC.DEFER_BLOCKING 0x0 ;  /* 0x0000000000007b1d */ /* 0x000fe20000010000 */
[----:B------:R-:W-:Y:S01]  /*0720*/  VIADD R10, R10, 0x1 ;  /* 0x000000010a0a7836 */ /* 0x000fe20000000000 */
[----:B------:R-:W-:Y:S01]  /*0730*/  ISETP.GE.U32.AND P0, PT, R12, 0x30, PT ;  /* 0x000000300c00780c */ /* 0x000fe20003f06070 */
[----:B------:R-:W-:Y:S01]  /*0740*/  USEL UR9, UR9, URZ, !UP0 ;  /* 0x0000003f09097287 */ /* 0x000fe2000c000000 */
[----:B------:R-:W-:Y:S02]  /*0750*/  IMAD.MOV.U32 R7, RZ, RZ, R14 ;  /* 0x000000ffff077224 */ /* 0x000fe400078e000e */
[----:B------:R-:W-:Y:S01]  /*0760*/  ISETP.GE.AND P1, PT, R10, 0x2, PT ;  /* 0x000000020a00780c */ /* 0x000fe20003f26270 */
[----:B------:R-:W-:-:S03]  /*0770*/  VIADD R12, R12, 0x10 ;  /* 0x000000100c0c7836 */ /* 0x000fc60000000000 */
[----:B------:R-:W-:-:S05]  /*0780*/  SEL R10, R10, RZ, !P1 ;  /* 0x000000ff0a0a7207 */ /* 0x000fca0004800000 */
[----:B------:R-:W-:Y:S01]  /*0790*/  IMAD R9, R10, 0x800, R11 ;  /* 0x000008000a097824 */ /* 0x000fe200078e020b */
[----:B--2---:R-:W-:Y:S01]  /*07a0*/  R2UR UR4, R6 ;  /* 0x00000000060472ca */ /* 0x004fe200000e0000 */
[----:B------:R-:W-:Y:S01]  /*07b0*/  IMAD.MOV.U32 R6, RZ, RZ, R13 ;  /* 0x000000ffff067224 */ /* 0x000fe200078e000d */
[----:B------:R-:W-:Y:S01]  /*07c0*/  IADD3 R13, P2, R13, 0x20, RZ ;  /* 0x000000200d0d7810 */ /* 0x000fe20007f5e0ff */
[----:B------:R-:W-:-:S04]  /*07d0*/  WARPGROUP.ARRIVE ;  /* 0x00000000000079c5 */ /* 0x000fc80000000000 */
[----:B------:R-:W-:-:S06]  /*07e0*/  IMAD.X R14, RZ, RZ, R14, P2 ;  /* 0x000000ffff0e7224 */ /* 0x000fcc00010e060e */
[----:B------:R-:W-:Y:S02]  /*07f0*/  USHF.L.U32 UR5, UR4, 0x5, URZ ;  /* 0x0000000504057899 */ /* 0x000fe4000800063f */
[----:B------:R-:W-:Y:S02]  /*0800*/  ULEA UR4, UR9, UR8, 0xb ;  /* 0x0000000809047291 */ /* 0x000fe4000f8e583f */
[----:B------:R-:W-:Y:S02]  /*0810*/  ULOP3.LUT UR5, UR5, 0x60, URZ, 0xc0, !UPT ;  /* 0x0000006005057892 */ /* 0x000fe4000f8ec03f */
[----:B------:R-:W-:Y:S02]  /*0820*/  USHF.R.U32.HI UR6, URZ, 0x4, UR4 ;  /* 0x000000043f067899 */ /* 0x000fe40008011604 */
[----:B------:R-:W-:Y:S02]  /*0830*/  UIADD3 UR4, UR4, 0x1000, URZ ;  /* 0x0000100004047890 */ /* 0x000fe4000fffe03f */
[----:B------:R-:W-:-:S02]  /*0840*/  ULOP3.LUT UR6, UR6, 0x3fff, URZ, 0xc0, !UPT ;  /* 0x00003fff06067892 */ /* 0x000fc4000f8ec03f */
[----:B------:R-:W-:Y:S02]  /*0850*/  USHF.R.U32.HI UR4, URZ, 0x4, UR4 ;  /* 0x000000043f047899 */ /* 0x000fe40008011604 */
[----:B------:R-:W-:Y:S02]  /*0860*/  UIADD3 UR5, UP0, UR5, UR6, URZ ;  /* 0x0000000605057290 */ /* 0x000fe4000ff1e03f */
[----:B------:R-:W-:Y:S02]  /*0870*/  ULOP3.LUT UR4, UR4, 0x3fff, URZ, 0xc0, !UPT ;  /* 0x00003fff04047892 */ /* 0x000fe4000f8ec03f */
[----:B------:R-:W-:Y:S02]  /*0880*/  UIADD3.X UR7, URZ, URZ, URZ, UP0, !UPT ;  /* 0x0000003f3f077290 */ /* 0x000fe400087fe43f */
[----:B------:R-:W-:Y:S02]  /*0890*/  ULOP3.LUT UR6, UR4, 0x800000, URZ, 0xfc, !UPT ;  /* 0x0080000004067892 */ /* 0x000fe4000f8efc3f */
[----:B------:R-:W-:-:S02]  /*08a0*/  ULOP3.LUT UR4, UR5, 0x800000, URZ, 0xfc, !UPT ;  /* 0x0080000005047892 */ /* 0x000fc4000f8efc3f */
[----:B------:R-:W-:-:S03]  /*08b0*/  ULOP3.LUT UR5, UR7, 0xc0000010, URZ, 0xfc, !UPT ;  /* 0xc000001007057892 */ /* 0x000fc6000f8efc3f */
[----:B------:R-:W-:-:S06]  /*08c0*/  UMOV UR7, 0xc0000010 ;  /* 0xc000001000077882 */ /* 0x000fcc0000000000 */
[----:B------:R-:W-:Y:S03]  /*08d0*/  HGMMA.64x64x16.F32.BF16 R24, gdesc[UR4], R24, gsb0 ;  /* 0x00e00000041879f0 */ /* 0x000fe60008001818 */
[----:B------:R-:W-:Y:S02]  /*08e0*/  WARPGROUP.DEPBAR.LE gsb0, 0x1 ;  /* 0x00008000000079c5 */ /* 0x000fe40000010100 */
[----:B------:R-:W-:Y:S06]  /*08f0*/  BAR.SYNC.DEFER_BLOCKING 0x0 ;  /* 0x0000000000007b1d */ /* 0x000fec0000010000 */
[----:B------:R-:W-:Y:S01]  /*0900*/  @!PT LDS RZ, [RZ] ;  /* 0x00000000fffff984 */ /* 0x000fe20000000800 */
[----:B------:R-:W-:Y:S01]  /*0910*/  @!PT LDS RZ, [RZ] ;  /* 0x00000000fffff984 */ /* 0x000fe20000000800 */
[----:B------:R-:W-:Y:S01]  /*0920*/  @!PT LDS RZ, [RZ] ;  /* 0x00000000fffff984 */ /* 0x000fe20000000800 */
[----:B------:R2:W-:Y:S04]  /*0930*/  LDGSTS.E.BYPASS.128 [R9], desc[UR10][R6.64], !P0 ;  /* 0x0000000006097fae */ /* 0x0005e8000c101c4a */
[----:B------:R-:W0:Y:S01]  /*0940*/  LDGDEPBAR ;  /* 0x00000000000079af */ /* 0x000e220000000000 */
[----:B--2---:R-:W-:Y:S01]  /*0950*/  IMAD.MOV.U32 R6, RZ, RZ, R15 ;  /* 0x000000ffff067224 */ /* 0x004fe200078e000f */
[----:B------:R-:W-:Y:S01]  /*0960*/  IADD3 R15, P1, R15, 0x20, RZ ;  /* 0x000000200f0f7810 */ /* 0x000fe20007f3e0ff */
[----:B------:R-:W-:-:S04]  /*0970*/  IMAD.MOV.U32 R7, RZ, RZ, R16 ;  /* 0x000000ffff077224 */ /* 0x000fc800078e0010 */
[----:B------:R-:W-:Y:S01]  /*0980*/  IMAD.X R16, RZ, RZ, R16, P1 ;  /* 0x000000ffff107224 */ /* 0x000fe200008e0610 */
[----:B------:R2:W-:Y:S04]  /*0990*/  LDGSTS.E.BYPASS.128 [R9+0x1000], desc[UR10][R6.64], !P0 ;  /* 0x0100000006097fae */ /* 0x0005e8000c101c4a */
[----:B------:R-:W0:Y:S01]  /*09a0*/  LDGDEPBAR ;  /* 0x00000000000079af */ /* 0x000e220000000000 */
[----:B------:R-:W-:Y:S05]  /*09b0*/  @!P0 BRA `(.L_x_0) ;  /* 0xfffffffc00448947 */ /* 0x000fea000383ffff */
[----:B------:R-:W-:Y:S02]  /*09c0*/  WARPGROUP.DEPBAR.LE gsb0, 0x0 ;  /* 0x00008000000079c5 */ /* 0x000fe40000010000 */
[----:B------:R-:W-:-:S04]  /*09d0*/  DEPBAR.LE SB0, 0x0 ;  /* 0x000080000000791a */ /* 0x000fc80000000000 */
[----:B--2---:R-:W-:Y:S02]  /*09e0*/  SHF.R.U32.HI R6, RZ, 0x1, R0 ;  /* 0x00000001ff067819 */ /* 0x004fe40000011600 */
[----:B------:R-:W-:Y:S02]  /*09f0*/  LOP3.LUT R7, R0, 0xf, RZ, 0xc0, !PT ;  /* 0x0000000f00077812 */ /* 0x000fe400078ec0ff */
[----:B------:R-:W-:Y:S02]  /*0a00*/  LOP3.LUT R8, R6, 0x8, RZ, 0xc0, !PT ;  /* 0x0000000806087812 */ /* 0x000fe400078ec0ff */
[----:B------:R-:W-:Y:S02]  /*0a10*/  LOP3.LUT R5, R5, 0x3, RZ, 0xc0, !PT ;  /* 0x0000000305057812 */ /* 0x000fe400078ec0ff */
[----:B------:R-:W-:Y:S01]  /*0a20*/  F2FP.BF16.F32.PACK_AB R24, R25, R24 ;  /* 0x000000181918723e */ /* 0x000fe200000010ff */
[----:B------:R-:W-:Y:S01]  /*0a30*/  IMAD R8, R7, 0x48, R8 ;  /* 0x0000004807087824 */ /* 0x000fe200078e0208 */
[----:B------:R-:W-:-:S02]  /*0a40*/  F2FP.BF16.F32.PACK_AB R25, R27, R26 ;  /* 0x0000001a1b19723e */ /* 0x000fc400000010ff */
[----:B------:R-:W-:Y:S01]  /*0a50*/  F2FP.BF16.F32.PACK_AB R32, R33, R32 ;  /* 0x000000202120723e */ /* 0x000fe200000010ff */
[----:B------:R-:W-:Y:S01]  /*0a60*/  IMAD R8, R5, 0x480, R8 ;  /* 0x0000048005087824 */ /* 0x000fe200078e0208 */
[----:B------:R-:W-:Y:S02]  /*0a70*/  F2FP.BF16.F32.PACK_AB R26, R29, R28 ;  /* 0x0000001c1d1a723e */ /* 0x000fe400000010ff */
[----:B------:R-:W-:Y:S02]  /*0a80*/  F2FP.BF16.F32.PACK_AB R27, R31, R30 ;  /* 0x0000001e1f1b723e */ /* 0x000fe400000010ff */
[----:B------:R-:W-:Y:S02]  /*0a90*/  F2FP.BF16.F32.PACK_AB R33, R35, R34 ;  /* 0x000000222321723e */ /* 0x000fe400000010ff */
[----:B------:R-:W-:Y:S02]  /*0aa0*/  F2FP.BF16.F32.PACK_AB R40, R41, R40 ;  /* 0x000000282928723e */ /* 0x000fe400000010ff */
[----:B------:R-:W-:Y:S01]  /*0ab0*/  LEA R20, R8, UR8, 0x1 ;  /* 0x0000000808147c11 */ /* 0x000fe2000f8e08ff */
[----:B------:R-:W-:Y:S01]  /*0ac0*/  BAR.SYNC.DEFER_BLOCKING 0x0 ;  /* 0x0000000000007b1d */ /* 0x000fe20000010000 */
[----:B------:R-:W-:-:S02]  /*0ad0*/  F2FP.BF16.F32.PACK_AB R34, R37, R36 ;  /* 0x000000242522723e */ /* 0x000fc400000010ff */
[----:B------:R-:W-:Y:S02]  /*0ae0*/  F2FP.BF16.F32.PACK_AB R35, R39, R38 ;  /* 0x000000262723723e */ /* 0x000fe400000010ff */
[----:B------:R-:W-:Y:S02]  /*0af0*/  F2FP.BF16.F32.PACK_AB R41, R43, R42 ;  /* 0x0000002a2b29723e */ /* 0x000fe400000010ff */
[----:B------:R-:W-:Y:S02]  /*0b00*/  F2FP.BF16.F32.PACK_AB R48, R49, R48 ;  /* 0x000000303130723e */ /* 0x000fe400000010ff */
[----:B------:R-:W-:Y:S02]  /*0b10*/  F2FP.BF16.F32.PACK_AB R42, R45, R44 ;  /* 0x0000002c2d2a723e */ /* 0x000fe400000010ff */
[----:B------:R-:W-:Y:S02]  /*0b20*/  F2FP.BF16.F32.PACK_AB R43, R47, R46 ;  /* 0x0000002e2f2b723e */ /* 0x000fe400000010ff */
[----:B------:R-:W-:-:S02]  /*0b30*/  F2FP.BF16.F32.PACK_AB R49, R51, R50 ;  /* 0x000000323331723e */ /* 0x000fc400000010ff */
[----:B------:R-:W-:Y:S02]  /*0b40*/  F2FP.BF16.F32.PACK_AB R50, R53, R52 ;  /* 0x000000343532723e */ /* 0x000fe400000010ff */
[----:B------:R-:W-:Y:S02]  /*0b50*/  F2FP.BF16.F32.PACK_AB R51, R55, R54 ;  /* 0x000000363733723e */ /* 0x000fe400000010ff */
[----:B------:R-:W-:Y:S02]  /*0b60*/  SHF.R.U32.HI R9, RZ, 0x3, R0 ;  /* 0x00000003ff097819 */ /* 0x000fe40000011600 */
[----:B------:R-:W-:Y:S02]  /*0b70*/  LOP3.LUT R3, R3, 0x38, R4, 0xf8, !PT ;  /* 0x0000003803037812 */ /* 0x000fe400078ef804 */
[----:B------:R-:W-:Y:S01]  /*0b80*/  SGXT.U32 R6, R9, 0x2 ;  /* 0x000000020906781a */ /* 0x000fe20000000000 */
[----:B------:R-:W-:Y:S01]  /*0b90*/  STSM.16.M88.4 [R20], R24 ;  /* 0x0000001814007844 */ /* 0x000fe20000000200 */
[----:B------:R-:W-:Y:S01]  /*0ba0*/  IMAD.SHL.U32 R9, R5, 0x4, RZ ;  /* 0x0000000405097824 */ /* 0x000fe200078e00ff */
[----:B------:R-:W-:-:S02]  /*0bb0*/  LOP3.LUT R5, R4, 0x38, RZ, 0xc0, !PT ;  /* 0x0000003804057812 */ /* 0x000fc400078ec0ff */
[----:B------:R-:W-:Y:S01]  /*0bc0*/  STSM.16.M88.4 [R20+0x20], R32 ;  /* 0x0000202014007844 */ /* 0x000fe20000000200 */
[----:B------:R-:W-:Y:S02]  /*0bd0*/  ISETP.GE.AND P0, PT, R3, 0xc00, PT ;  /* 0x00000c000300780c */ /* 0x000fe40003f06270 */
[----:B------:R-:W-:Y:S01]  /*0be0*/  LOP3.LUT R6, R9, R6, RZ, 0xfc, !PT ;  /* 0x0000000609067212 */ /* 0x000fe200078efcff */
[----:B------:R-:W-:Y:S04]  /*0bf0*/  STSM.16.M88.4 [R20+0x40], R40 ;  /* 0x0000402814007844 */ /* 0x000fe80000000200 */
[----:B------:R2:W-:Y:S01]  /*0c00*/  STSM.16.M88.4 [R20+0x60], R48 ;  /* 0x0000603014007844 */ /* 0x0005e20000000200 */
[----:B------:R-:W-:Y:S02]  /*0c10*/  IMAD R5, R6, 0x48, R5 ;  /* 0x0000004806057824 */ /* 0x000fe400078e0205 */
[----:B------:R-:W3:Y:S03]  /*0c20*/  LDC.64 R6, c[0x0][0x220] ;  /* 0x00008800ff067b82 */ /* 0x000ee60000000a00 */
[----:B------:R-:W-:-:S05]  /*0c30*/  LEA R22, R5, UR8, 0x1 ;  /* 0x0000000805167c11 */ /* 0x000fca000f8e08ff */
[----:B------:R-:W-:Y:S01]  /*0c40*/  BAR.SYNC.DEFER_BLOCKING 0x0 ;  /* 0x0000000000007b1d */ /* 0x000fe20000010000 */
[----:B------:R-:W-:-:S04]  /*0c50*/  SHF.R.U32.HI R5, RZ, 0x3, R0 ;  /* 0x00000003ff057819 */ /* 0x000fc80000011600 */
[----:B------:R-:W-:-:S04]  /*0c60*/  SGXT.U32 R5, R5, 0x4 ;  /* 0x000000040505781a */ /* 0x000fc80000000000 */
[----:B------:R-:W-:-:S04]  /*0c70*/  LOP3.LUT R2, R5, R2, RZ, 0xfc, !PT ;  /* 0x0000000205027212 */ /* 0x000fc800078efcff */
[C---:B------:R-:W-:Y:S01]  /*0c80*/  LOP3.LUT R4, R2.reuse, 0x10, RZ, 0xfc, !PT ;  /* 0x0000001002047812 */ /* 0x040fe200078efcff */
[C---:B------:R-:W-:Y:S01]  /*0c90*/  IMAD R23, R2.reuse, 0xc00, R3 ;  /* 0x00000c0002177824 */ /* 0x040fe200078e0203 */
[C---:B------:R-:W-:Y:S02]  /*0ca0*/  LOP3.LUT R0, R2.reuse, 0x20, RZ, 0xfc, !PT ;  /* 0x0000002002007812 */ /* 0x040fe400078efcff */
[C---:B------:R-:W-:Y:S01]  /*0cb0*/  ISETP.LT.AND P3, PT, R2.reuse, 0x1000, !P0 ;  /* 0x000010000200780c */ /* 0x040fe20004761270 */
[C---:B------:R-:W-:Y:S01]  /*0cc0*/  VIADD R5, R23.reuse, 0xc000 ;  /* 0x0000c00017057836 */ /* 0x040fe20000000000 */
[----:B------:R-:W-:Y:S01]  /*0cd0*/  LOP3.LUT R2, R2, 0x30, RZ, 0xfc, !PT ;  /* 0x0000003002027812 */ /* 0x000fe200078efcff */
[----:B------:R-:W-:Y:S01]  /*0ce0*/  VIADD R21, R23, 0x18000 ;  /* 0x0001800017157836 */ /* 0x000fe20000000000 */
[----:B------:R-:W-:Y:S01]  /*0cf0*/  ISETP.LT.AND P2, PT, R4, 0x1000, !P0 ;  /* 0x000010000400780c */ /* 0x000fe20004741270 */
[--C-:B---3--:R-:W-:Y:S01]  /*0d00*/  IMAD.WIDE R4, R5, 0x2, R6.reuse ;  /* 0x0000000205047825 */ /* 0x108fe200078e0206 */
[----:B------:R-:W-:Y:S01]  /*0d10*/  ISETP.LT.AND P1, PT, R0, 0x1000, !P0 ;  /* 0x000010000000780c */ /* 0x000fe20004721270 */
[----:B------:R-:W3:Y:S01]  /*0d20*/  LDS.128 R16, [R22] ;  /* 0x0000000016107984 */ /* 0x000ee20000000c00 */
[----:B------:R-:W-:Y:S01]  /*0d30*/  ISETP.LT.AND P0, PT, R2, 0x1000, !P0 ;  /* 0x000010000200780c */ /* 0x000fe20004701270 */
[----:B------:R-:W-:-:S02]  /*0d40*/  IMAD.WIDE R2, R23, 0x2, R6 ;  /* 0x0000000217027825 */ /* 0x000fc400078e0206 */
[----:B------:R-:W4:Y:S02]  /*0d50*/  LDS.128 R12, [R22+0x900] ;  /* 0x00090000160c7984 */ /* 0x000f240000000c00 */
[----:B--2---:R-:W-:Y:S02]  /*0d60*/  IMAD.WIDE R20, R21, 0x2, R6 ;  /* 0x0000000215147825 */ /* 0x004fe400078e0206 */
[----:B------:R-:W2:Y:S04]  /*0d70*/  LDS.128 R8, [R22+0x1200] ;  /* 0x0012000016087984 */ /* 0x000ea80000000c00 */
[----:B---3--:R3:W-:Y:S04]  /*0d80*/  @P3 STG.E.128 desc[UR10][R2.64], R16 ;  /* 0x0000001002003986 */ /* 0x0087e8000c101d0a */
[----:B----4-:R3:W-:Y:S04]  /*0d90*/  @P2 STG.E.128 desc[UR10][R4.64], R12 ;  /* 0x0000000c04002986 */ /* 0x0107e8000c101d0a */
[----:B--2---:R3:W-:Y:S01]  /*0da0*/  @P1 STG.E.128 desc[UR10][R20.64], R8 ;  /* 0x0000000814001986 */ /* 0x0047e2000c101d0a */
[----:B------:R-:W-:Y:S05]  /*0db0*/  @!P0 EXIT ;  /* 0x000000000000894d */ /* 0x000fea0003800000 */
[----:B---3--:R-:W1:Y:S01]  /*0dc0*/  LDS.128 R8, [R22+0x1b00] ;  /* 0x001b000016087984 */ /* 0x008e620000000c00 */
[----:B------:R-:W-:-:S04]  /*0dd0*/  VIADD R23, R23, 0x24000 ;  /* 0x0002400017177836 */ /* 0x000fc80000000000 */
[----:B------:R-:W-:-:S05]  /*0de0*/  IMAD.WIDE R6, R23, 0x2, R6 ;  /* 0x0000000217067825 */ /* 0x000fca00078e0206 */
[----:B-1----:R-:W-:Y:S01]  /*0df0*/  STG.E.128 desc[UR10][R6.64], R8 ;  /* 0x0000000806007986 */ /* 0x002fe2000c101d0a */
[----:B------:R-:W-:Y:S05]  /*0e00*/  EXIT ;  /* 0x000000000000794d */ /* 0x000fea0003800000 */
.L_x_1:
[----:B------:R-:W-:-:S00]  /*0e10*/  BRA `(.L_x_1) ;  /* 0xfffffffc00fc7947 */ /* 0x000fc0000383ffff */
[----:B------:R-:W-:-:S00]  /*0e20*/  NOP ;  /* 0x0000000000007918 */ /* 0x000fc00000000000 */
        /* <DEDUP_REMOVED lines=13> */
.L_x_2:


//--------------------- .nv.shared.triton_mm      --------------------------
	.section	.nv.shared.triton_mm,"aw",@nobits
	.sectionflags	@""
	.align	16
	.zero		1024


//--------------------- .nv.constant0.triton_mm   --------------------------
	.section	.nv.constant0.triton_mm,"a",@progbits
	.sectionflags	@""
	.align	4
.nv.constant0.triton_mm:
	.zero		552
